	.headerflags	@"EF_CUDA_TEXMODE_UNIFIED EF_CUDA_64BIT_ADDRESS EF_CUDA_ACCELERATORS EF_CUDA_SM90 EF_CUDA_VIRTUAL_SM(EF_CUDA_SM90)"
	.elftype	@"ET_EXEC"


//--------------------- .nv.info                  --------------------------
	.section	.nv.info,"",@"SHT_CUDA_INFO"
	.align	4


	//----- nvinfo : EIATTR_REGCOUNT
	.align		4
        /*0000*/ 	.byte	0x04, 0x2f
        /*0002*/ 	.short	(.L_3 - .L_2)
	.align		4
.L_2:
        /*0004*/ 	.word	index@(triton_poi_fused__native_batch_norm_legit_no_training_convolution_relu_5)
        /*0008*/ 	.word	0x00000016


	//----- nvinfo : EIATTR_MIN_STACK_SIZE
	.align		4
.L_3:
        /*000c*/ 	.byte	0x04, 0x12
        /*000e*/ 	.short	(.L_5 - .L_4)
	.align		4
.L_4:
        /*0010*/ 	.word	index@(triton_poi_fused__native_batch_norm_legit_no_training_convolution_relu_5)
        /*0014*/ 	.word	0x00000000


	//----- nvinfo : EIATTR_FRAME_SIZE
	.align		4
.L_5:
        /*0018*/ 	.byte	0x04, 0x11
        /*001a*/ 	.short	(.L_7 - .L_6)
	.align		4
.L_6:
        /*001c*/ 	.word	index@(triton_poi_fused__native_batch_norm_legit_no_training_convolution_relu_5)
        /*0020*/ 	.word	0x00000000


	//----- nvinfo : EIATTR_MIN_STACK_SIZE
	.align		4
.L_7:
        /*0024*/ 	.byte	0x04, 0x12
        /*0026*/ 	.short	(.L_9 - .L_8)
	.align		4
.L_8:
        /*0028*/ 	.word	index@(triton_poi_fused__native_batch_norm_legit_no_training_convolution_relu_5)
        /*002c*/ 	.word	0x00000000
.L_9:


//--------------------- .nv.info.triton_poi_fused__native_batch_norm_legit_no_training_convolution_relu_5 --------------------------
	.section	.nv.info.triton_poi_fused__native_batch_norm_legit_no_training_convolution_relu_5,"",@"SHT_CUDA_INFO"
	.sectionflags	@""
	.align	4


	//----- nvinfo : EIATTR_CUDA_API_VERSION
	.align		4
        /*0000*/ 	.byte	0x04, 0x37
        /*0002*/ 	.short	(.L_11 - .L_10)
.L_10:
        /*0004*/ 	.word	0x0000007c


	//----- nvinfo : EIATTR_KPARAM_INFO
	.align		4
.L_11:
        /*0008*/ 	.byte	0x04, 0x17
        /*000a*/ 	.short	(.L_13 - .L_12)
.L_12:
        /*000c*/ 	.word	0x00000000
        /*0010*/ 	.short	0x0007
        /*0012*/ 	.short	0x0038
        /*0014*/ 	.byte	0x00, 0xf0, 0x11, 0x00


	//----- nvinfo : EIATTR_KPARAM_INFO
	.align		4
.L_13:
        /*0018*/ 	.byte	0x04, 0x17
        /*001a*/ 	.short	(.L_15 - .L_14)
.L_14:
        /*001c*/ 	.word	0x00000000
        /*0020*/ 	.short	0x0006
        /*0022*/ 	.short	0x0030
        /*0024*/ 	.byte	0x00, 0xf4, 0x21, 0x00


	//----- nvinfo : EIATTR_KPARAM_INFO
	.align		4
.L_15:
        /*0028*/ 	.byte	0x04, 0x17
        /*002a*/ 	.short	(.L_17 - .L_16)
.L_16:
        /*002c*/ 	.word	0x00000000
        /*0030*/ 	.short	0x0005
        /*0032*/ 	.short	0x0028
        /*0034*/ 	.byte	0x00, 0xf4, 0x21, 0x00


	//----- nvinfo : EIATTR_KPARAM_INFO
	.align		4
.L_17:
        /*0038*/ 	.byte	0x04, 0x17
        /*003a*/ 	.short	(.L_19 - .L_18)
.L_18:
        /*003c*/ 	.word	0x00000000
        /*0040*/ 	.short	0x0004
        /*0042*/ 	.short	0x0020
        /*0044*/ 	.byte	0x00, 0xf4, 0x21, 0x00


	//----- nvinfo : EIATTR_KPARAM_INFO
	.align		4
.L_19:
        /*0048*/ 	.byte	0x04, 0x17
        /*004a*/ 	.short	(.L_21 - .L_20)
.L_20:
        /*004c*/ 	.word	0x00000000
        /*0050*/ 	.short	0x0003
        /*0052*/ 	.short	0x0018
        /*0054*/ 	.byte	0x00, 0xf4, 0x21, 0x00


	//----- nvinfo : EIATTR_KPARAM_INFO
	.align		4
.L_21:
        /*0058*/ 	.byte	0x04, 0x17
        /*005a*/ 	.short	(.L_23 - .L_22)
.L_22:
        /*005c*/ 	.word	0x00000000
        /*0060*/ 	.short	0x0002
        /*0062*/ 	.short	0x0010
        /*0064*/ 	.byte	0x00, 0xf4, 0x21, 0x00


	//----- nvinfo : EIATTR_KPARAM_INFO
	.align		4
.L_23:
        /*0068*/ 	.byte	0x04, 0x17
        /*006a*/ 	.short	(.L_25 - .L_24)
.L_24:
        /*006c*/ 	.word	0x00000000
        /*0070*/ 	.short	0x0001
        /*0072*/ 	.short	0x0008
        /*0074*/ 	.byte	0x00, 0xf4, 0x21, 0x00


	//----- nvinfo : EIATTR_KPARAM_INFO
	.align		4
.L_25:
        /*0078*/ 	.byte	0x04, 0x17
        /*007a*/ 	.short	(.L_27 - .L_26)
.L_26:
        /*007c*/ 	.word	0x00000000
        /*0080*/ 	.short	0x0000
        /*0082*/ 	.short	0x0000
        /*0084*/ 	.byte	0x00, 0xf4, 0x21, 0x00


	//----- nvinfo : EIATTR_SPARSE_MMA_MASK
	.align		4
.L_27:
        /*0088*/ 	.byte	0x03, 0x50
        /*008a*/ 	.short	0x0000


	//----- nvinfo : EIATTR_MAXREG_COUNT
	.align		4
        /*008c*/ 	.byte	0x03, 0x1b
        /*008e*/ 	.short	0x00ff


	//----- nvinfo : EIATTR_EXIT_INSTR_OFFSETS
	.align		4
        /*0090*/ 	.byte	0x04, 0x1c
        /*0092*/ 	.short	(.L_29 - .L_28)


	//   ....[0]....
.L_28:
        /*0094*/ 	.word	0x000003c0


	//----- nvinfo : EIATTR_REQNTID
	.align		4
.L_29:
        /*0098*/ 	.byte	0x04, 0x10
        /*009a*/ 	.short	(.L_31 - .L_30)
.L_30:
        /*009c*/ 	.word	0x00000080
        /*00a0*/ 	.word	0x00000001
        /*00a4*/ 	.word	0x00000001


	//----- nvinfo : EIATTR_CBANK_PARAM_SIZE
	.align		4
.L_31:
        /*00a8*/ 	.byte	0x03, 0x19
        /*00aa*/ 	.short	0x003c


	//----- nvinfo : EIATTR_PARAM_CBANK
	.align		4
        /*00ac*/ 	.byte	0x04, 0x0a
        /*00ae*/ 	.short	(.L_33 - .L_32)
	.align		4
.L_32:
        /*00b0*/ 	.word	index@(.nv.constant0.triton_poi_fused__native_batch_norm_legit_no_training_convolution_relu_5)
        /*00b4*/ 	.short	0x0210
        /*00b6*/ 	.short	0x003c


	//----- nvinfo : EIATTR_SW_WAR
	.align		4
.L_33:
        /*00b8*/ 	.byte	0x04, 0x36
        /*00ba*/ 	.short	(.L_35 - .L_34)
.L_34:
        /*00bc*/ 	.word	0x00000008
.L_35:


//--------------------- .nv.callgraph             --------------------------
	.section	.nv.callgraph,"",@"SHT_CUDA_CALLGRAPH"
	.align	4
	.sectionentsize	8
	.align		4
        /*0000*/ 	.word	0x00000000
	.align		4
        /*0004*/ 	.word	0xffffffff
	.align		4
        /*0008*/ 	.word	0x00000000
	.align		4
        /*000c*/ 	.word	0xfffffffe
	.align		4
        /*0010*/ 	.word	0x00000000
	.align		4
        /*0014*/ 	.word	0xfffffffd
	.align		4
        /*0018*/ 	.word	0x00000000
	.align		4
        /*001c*/ 	.word	0xfffffffc


//--------------------- .nv.constant4             --------------------------
	.section	.nv.constant4,"a",@progbits
	.align	8
	.align		8
.nv.constant4:
        /*0000*/ 	.dword	_$_str
	.align		8
        /*0008*/ 	.dword	_$_str_$_2


//--------------------- .text.triton_poi_fused__native_batch_norm_legit_no_training_convolution_relu_5 --------------------------
	.section	.text.triton_poi_fused__native_batch_norm_legit_no_training_convolution_relu_5,"ax",@progbits
	.align	128
        .global         triton_poi_fused__native_batch_norm_legit_no_training_convolution_relu_5
        .type           triton_poi_fused__native_batch_norm_legit_no_training_convolution_relu_5,@function
        .size           triton_poi_fused__native_batch_norm_legit_no_training_convolution_relu_5,(.L_x_1 - triton_poi_fused__native_batch_norm_legit_no_training_convolution_relu_5)
        .other          triton_poi_fused__native_batch_norm_legit_no_training_convolution_relu_5,@"STO_CUDA_ENTRY STV_DEFAULT"
triton_poi_fused__native_batch_norm_legit_no_training_convolution_relu_5:
.text.triton_poi_fused__native_batch_norm_legit_no_training_convolution_relu_5:
[----:B------:R-:W-:Y:S01]  /*0000*/  LDC R1, c[0x0][0x28] ;  /* 0x00000a00ff017b82 */ /* 0x000fe20000000800 */
[----:B------:R-:W1:Y:S07]  /*0010*/  S2R R0, SR_TID.X ;  /* 0x0000000000007919 */ /* 0x000e6e0000002100 */
[----:B------:R-:W2:Y:S01]  /*0020*/  LDC.64 R14, c[0x0][0x228] ;  /* 0x00008a00ff0e7b82 */ /* 0x000ea20000000a00 */
[----:B------:R-:W-:Y:S01]  /*0030*/  ULDC.64 UR4, c[0x0][0x208] ;  /* 0x0000820000047ab9 */ /* 0x000fe20000000a00 */
[----:B------:R-:W3:Y:S06]  /*0040*/  S2R R5, SR_CTAID.X ;  /* 0x0000000000057919 */ /* 0x000eec0000002500 */
[----:B------:R-:W4:Y:S08]  /*0050*/  LDC.64 R10, c[0x0][0x218] ;  /* 0x00008600ff0a7b82 */ /* 0x000f300000000a00 */
[----:B------:R-:W5:Y:S08]  /*0060*/  LDC.64 R12, c[0x0][0x220] ;  /* 0x00008800ff0c7b82 */ /* 0x000f700000000a00 */
[----:B------:R-:W4:Y:S01]  /*0070*/  LDC.64 R16, c[0x0][0x230] ;  /* 0x00008c00ff107b82 */ /* 0x000f220000000a00 */
[----:B-1----:R-:W-:-:S02]  /*0080*/  SHF.L.U32 R0, R0, 0x1, RZ ;  /* 0x0000000100007819 */ /* 0x002fc400000006ff */
[----:B---3--:R-:W-:Y:S02]  /*0090*/  SHF.R.S32.HI R3, RZ, 0x17, R5 ;  /* 0x00000017ff037819 */ /* 0x008fe40000011405 */
[----:B------:R-:W-:Y:S02]  /*00a0*/  LOP3.LUT R0, R0, 0xfe, RZ, 0xc0, !PT ;  /* 0x000000fe00007812 */ /* 0x000fe400078ec0ff */
[----:B------:R-:W-:Y:S02]  /*00b0*/  SGXT R3, R3, 0x1 ;  /* 0x000000010303781a */ /* 0x000fe40000000200 */
[----:B------:R-:W-:Y:S02]  /*00c0*/  LEA R0, R5, R0, 0x8 ;  /* 0x0000000005007211 */ /* 0x000fe400078e40ff */
[----:B------:R-:W1:Y:S02]  /*00d0*/  LDC.64 R4, c[0x0][0x238] ;  /* 0x00008e00ff047b82 */ /* 0x000e640000000a00 */
[----:B------:R-:W-:-:S04]  /*00e0*/  LEA.HI R3, R3, R0, RZ, 0x6 ;  /* 0x0000000003037211 */ /* 0x000fc800078f30ff */
[--C-:B------:R-:W-:Y:S02]  /*00f0*/  SHF.R.S32.HI R2, RZ, 0x6, R3.reuse ;  /* 0x00000006ff027819 */ /* 0x100fe40000011403 */
[----:B------:R-:W-:-:S04]  /*0100*/  SHF.R.S32.HI R3, RZ, 0x1f, R3 ;  /* 0x0000001fff037819 */ /* 0x000fc80000011403 */
[----:B------:R-:W-:-:S04]  /*0110*/  LEA.HI R3, R3, R2, RZ, 0x8 ;  /* 0x0000000203037211 */ /* 0x000fc800078f40ff */
[----:B------:R-:W-:-:S04]  /*0120*/  LOP3.LUT R3, R3, 0xffffff00, RZ, 0xc0, !PT ;  /* 0xffffff0003037812 */ /* 0x000fc800078ec0ff */
[----:B------:R-:W-:Y:S02]  /*0130*/  IADD3 R19, R2, -R3, RZ ;  /* 0x8000000302137210 */ /* 0x000fe40007ffe0ff */
[----:B------:R-:W3:Y:S03]  /*0140*/  LDC.64 R2, c[0x0][0x210] ;  /* 0x00008400ff027b82 */ /* 0x000ee60000000a00 */
[----:B--2---:R-:W-:-:S05]  /*0150*/  IMAD.WIDE R14, R19, 0x4, R14 ;  /* 0x00000004130e7825 */ /* 0x004fca00078e020e */
[----:B------:R2:W2:Y:S01]  /*0160*/  LDG.E.EL R18, desc[UR4][R14.64] ;  /* 0x000000040e127981 */ /* 0x0004a2000c2e1900 */
[----:B----4-:R-:W-:-:S04]  /*0170*/  IMAD.WIDE R10, R19, 0x4, R10 ;  /* 0x00000004130a7825 */ /* 0x010fc800078e020a */
[----:B-----5:R-:W-:Y:S01]  /*0180*/  IMAD.WIDE R12, R19, 0x4, R12 ;  /* 0x00000004130c7825 */ /* 0x020fe200078e020c */
[----:B------:R4:W5:Y:S04]  /*0190*/  LDG.E.EL R8, desc[UR4][R10.64] ;  /* 0x000000040a087981 */ /* 0x000968000c2e1900 */
[----:B------:R-:W5:Y:S01]  /*01a0*/  LDG.E.EL R9, desc[UR4][R12.64] ;  /* 0x000000040c097981 */ /* 0x000f62000c2e1900 */
[----:B---3--:R-:W-:-:S05]  /*01b0*/  IMAD.WIDE R2, R0, 0x4, R2 ;  /* 0x0000000400027825 */ /* 0x008fca00078e0202 */
[----:B------:R-:W5:Y:S01]  /*01c0*/  LDG.E.64 R6, desc[UR4][R2.64] ;  /* 0x0000000402067981 */ /* 0x000f62000c1e1b00 */
[----:B0-2---:R-:W-:-:S04]  /*01d0*/  IMAD.WIDE R14, R19, 0x4, R16 ;  /* 0x00000004130e7825 */ /* 0x005fc800078e0210 */
[----:B-1----:R-:W-:Y:S02]  /*01e0*/  IMAD.WIDE R16, R19, 0x4, R4 ;  /* 0x0000000413107825 */ /* 0x002fe400078e0204 */
[----:B------:R-:W2:Y:S01]  /*01f0*/  LDG.E.EL R14, desc[UR4][R14.64] ;  /* 0x000000040e0e7981 */ /* 0x000ea2000c2e1900 */
[----:B----4-:R-:W-:Y:S01]  /*0200*/  HFMA2.MMA R10, -RZ, RZ, 1.625, 0 ;  /* 0x3e800000ff0a7435 */ /* 0x010fe200000001ff */
[----:B------:R-:W0:Y:S02]  /*0210*/  LDC.64 R4, c[0x0][0x240] ;  /* 0x00009000ff047b82 */ /* 0x000e240000000a00 */
[----:B------:R-:W2:Y:S01]  /*0220*/  LDG.E.EL R17, desc[UR4][R16.64] ;  /* 0x0000000410117981 */ /* 0x000ea2000c2e1900 */
[----:B0-----:R-:W-:-:S04]  /*0230*/  IMAD.WIDE R4, R0, 0x4, R4 ;  /* 0x0000000400047825 */ /* 0x001fc800078e0204 */
[----:B------:R-:W-:-:S04]  /*0240*/  FADD R18, R18, 9.9999997473787516356e-06 ;  /* 0x3727c5ac12127421 */ /* 0x000fc80000000000 */
[----:B------:R-:W0:Y:S02]  /*0250*/  MUFU.SQRT R19, R18 ;  /* 0x0000001200137308 */ /* 0x000e240000002000 */
[C---:B0-----:R-:W-:Y:S02]  /*0260*/  FSETP.GT.AND P0, PT, R19.reuse, 8.50705917302346158658e+37, PT ;  /* 0x7e8000001300780b */ /* 0x041fe40003f04000 */
[----:B------:R-:W-:-:S11]  /*0270*/  FSETP.GEU.AND P1, PT, R19, 1.175494350822287508e-38, PT ;  /* 0x008000001300780b */ /* 0x000fd60003f2e000 */
[----:B------:R-:W-:-:S04]  /*0280*/  @P0 FMUL R19, R19, 0.25 ;  /* 0x3e80000013130820 */ /* 0x000fc80000400000 */
[----:B------:R-:W-:-:S06]  /*0290*/  @!P1 FMUL R19, R19, 16777216 ;  /* 0x4b80000013139820 */ /* 0x000fcc0000400000 */
[----:B------:R-:W0:Y:S01]  /*02a0*/  MUFU.RCP R19, R19 ;  /* 0x0000001300137308 */ /* 0x000e220000001000 */
[----:B------:R-:W-:Y:S01]  /*02b0*/  FSEL R10, R10, 1, P0 ;  /* 0x3f8000000a0a7808 */ /* 0x000fe20000000000 */
[--C-:B-----5:R-:W-:Y:S01]  /*02c0*/  FADD R6, R6, R8.reuse ;  /* 0x0000000806067221 */ /* 0x120fe20000000000 */
[----:B------:R-:W-:-:S03]  /*02d0*/  FADD R7, R7, R8 ;  /* 0x0000000807077221 */ /* 0x000fc60000000000 */
[----:B------:R-:W-:Y:S01]  /*02e0*/  @!P1 FMUL R10, R10, 16777216 ;  /* 0x4b8000000a0a9820 */ /* 0x000fe20000400000 */
[C---:B------:R-:W-:Y:S01]  /*02f0*/  FADD R8, -R9.reuse, R6 ;  /* 0x0000000609087221 */ /* 0x040fe20000000100 */
[----:B------:R-:W-:Y:S02]  /*0300*/  FADD R9, -R9, R7 ;  /* 0x0000000709097221 */ /* 0x000fe40000000100 */
[----:B0-----:R-:W-:-:S04]  /*0310*/  FMUL R10, R19, R10 ;  /* 0x0000000a130a7220 */ /* 0x001fc80000400000 */
[-C--:B------:R-:W-:Y:S01]  /*0320*/  FMUL R8, R8, R10.reuse ;  /* 0x0000000a08087220 */ /* 0x080fe20000400000 */
[----:B------:R-:W-:-:S03]  /*0330*/  FMUL R10, R9, R10 ;  /* 0x0000000a090a7220 */ /* 0x000fc60000400000 */
[C-C-:B--2---:R-:W-:Y:S01]  /*0340*/  FFMA R8, R14.reuse, R8, R17.reuse ;  /* 0x000000080e087223 */ /* 0x144fe20000000011 */
[----:B------:R-:W-:-:S04]  /*0350*/  FFMA R10, R14, R10, R17 ;  /* 0x0000000a0e0a7223 */ /* 0x000fc80000000011 */
[----:B------:R-:W-:Y:S02]  /*0360*/  FSETP.GEU.AND P0, PT, R8, RZ, PT ;  /* 0x000000ff0800720b */ /* 0x000fe40003f0e000 */
[----:B------:R-:W-:Y:S02]  /*0370*/  FSETP.GEU.AND P1, PT, R10, RZ, PT ;  /* 0x000000ff0a00720b */ /* 0x000fe40003f2e000 */
[----:B------:R-:W-:Y:S02]  /*0380*/  FSEL R8, R8, RZ, P0 ;  /* 0x000000ff08087208 */ /* 0x000fe40000000000 */
[----:B------:R-:W-:Y:S01]  /*0390*/  FSEL R9, R10, RZ, P1 ;  /* 0x000000ff0a097208 */ /* 0x000fe20000800000 */
[----:B------:R-:W-:Y:S04]  /*03a0*/  STG.E.64 desc[UR4][R2.64], R6 ;  /* 0x0000000602007986 */ /* 0x000fe8000c101b04 */
[----:B------:R-:W-:Y:S01]  /*03b0*/  STG.E.64 desc[UR4][R4.64], R8 ;  /* 0x0000000804007986 */ /* 0x000fe2000c101b04 */
[----:B------:R-:W-:Y:S05]  /*03c0*/  EXIT ;  /* 0x000000000000794d */ /* 0x000fea0003800000 */
.L_x_0:
[----:B------:R-:W-:-:S00]  /*03d0*/  BRA `(.L_x_0) ;  /* 0xfffffffc00fc7947 */ /* 0x000fc0000383ffff */
[----:B------:R-:W-:-:S00]  /*03e0*/  NOP ;  /* 0x0000000000007918 */ /* 0x000fc00000000000 */
        /* <DEDUP_REMOVED lines=9> */
.L_x_1:


//--------------------- .nv.global.init           --------------------------
	.section	.nv.global.init,"aw",@progbits
.nv.global.init:
	.type		_$_str,@object
	.size		_$_str,(_$_str_$_2 - _$_str)
_$_str:
        /*0000*/ 	.byte	0x5f, 0x5f, 0x43, 0x55, 0x44, 0x41, 0x5f, 0x46, 0x54, 0x5a, 0x00
	.type		_$_str_$_2,@object
	.size		_$_str_$_2,(.L_1 - _$_str_$_2)
_$_str_$_2:
        /*000b*/ 	.byte	0x5f, 0x5f, 0x43, 0x55, 0x44, 0x41, 0x5f, 0x50, 0x52, 0x45, 0x43, 0x5f, 0x53, 0x51, 0x52, 0x54
        /*001b*/ 	.byte	0x00
.L_1:


//--------------------- .nv.constant0.triton_poi_fused__native_batch_norm_legit_no_training_convolution_relu_5 --------------------------
	.section	.nv.constant0.triton_poi_fused__native_batch_norm_legit_no_training_convolution_relu_5,"a",@progbits
	.sectionflags	@""
	.align	4
.nv.constant0.triton_poi_fused__native_batch_norm_legit_no_training_convolution_relu_5:
	.zero		588
